	.headerflags	@"EF_CUDA_TEXMODE_UNIFIED EF_CUDA_64BIT_ADDRESS EF_CUDA_ACCELERATORS EF_CUDA_SM90 EF_CUDA_VIRTUAL_SM(EF_CUDA_SM90)"
	.elftype	@"ET_EXEC"


//--------------------- .nv.info                  --------------------------
	.section	.nv.info,"",@"SHT_CUDA_INFO"
	.align	4


	//----- nvinfo : EIATTR_REGCOUNT
	.align		4
        /*0000*/ 	.byte	0x04, 0x2f
        /*0002*/ 	.short	(.L_3 - .L_2)
	.align		4
.L_2:
        /*0004*/ 	.word	index@(triton_poi_fused__native_batch_norm_legit_no_training_convolution_relu_64)
        /*0008*/ 	.word	0x00000017


	//----- nvinfo : EIATTR_MIN_STACK_SIZE
	.align		4
.L_3:
        /*000c*/ 	.byte	0x04, 0x12
        /*000e*/ 	.short	(.L_5 - .L_4)
	.align		4
.L_4:
        /*0010*/ 	.word	index@(triton_poi_fused__native_batch_norm_legit_no_training_convolution_relu_64)
        /*0014*/ 	.word	0x00000000


	//----- nvinfo : EIATTR_FRAME_SIZE
	.align		4
.L_5:
        /*0018*/ 	.byte	0x04, 0x11
        /*001a*/ 	.short	(.L_7 - .L_6)
	.align		4
.L_6:
        /*001c*/ 	.word	index@(triton_poi_fused__native_batch_norm_legit_no_training_convolution_relu_64)
        /*0020*/ 	.word	0x00000000


	//----- nvinfo : EIATTR_MIN_STACK_SIZE
	.align		4
.L_7:
        /*0024*/ 	.byte	0x04, 0x12
        /*0026*/ 	.short	(.L_9 - .L_8)
	.align		4
.L_8:
        /*0028*/ 	.word	index@(triton_poi_fused__native_batch_norm_legit_no_training_convolution_relu_64)
        /*002c*/ 	.word	0x00000000
.L_9:


//--------------------- .nv.info.triton_poi_fused__native_batch_norm_legit_no_training_convolution_relu_64 --------------------------
	.section	.nv.info.triton_poi_fused__native_batch_norm_legit_no_training_convolution_relu_64,"",@"SHT_CUDA_INFO"
	.sectionflags	@""
	.align	4


	//----- nvinfo : EIATTR_CUDA_API_VERSION
	.align		4
        /*0000*/ 	.byte	0x04, 0x37
        /*0002*/ 	.short	(.L_11 - .L_10)
.L_10:
        /*0004*/ 	.word	0x0000007c


	//----- nvinfo : EIATTR_KPARAM_INFO
	.align		4
.L_11:
        /*0008*/ 	.byte	0x04, 0x17
        /*000a*/ 	.short	(.L_13 - .L_12)
.L_12:
        /*000c*/ 	.word	0x00000000
        /*0010*/ 	.short	0x0007
        /*0012*/ 	.short	0x0038
        /*0014*/ 	.byte	0x00, 0xf0, 0x11, 0x00


	//----- nvinfo : EIATTR_KPARAM_INFO
	.align		4
.L_13:
        /*0018*/ 	.byte	0x04, 0x17
        /*001a*/ 	.short	(.L_15 - .L_14)
.L_14:
        /*001c*/ 	.word	0x00000000
        /*0020*/ 	.short	0x0006
        /*0022*/ 	.short	0x0030
        /*0024*/ 	.byte	0x00, 0xf4, 0x21, 0x00


	//----- nvinfo : EIATTR_KPARAM_INFO
	.align		4
.L_15:
        /*0028*/ 	.byte	0x04, 0x17
        /*002a*/ 	.short	(.L_17 - .L_16)
.L_16:
        /*002c*/ 	.word	0x00000000
        /*0030*/ 	.short	0x0005
        /*0032*/ 	.short	0x0028
        /*0034*/ 	.byte	0x00, 0xf4, 0x21, 0x00


	//----- nvinfo : EIATTR_KPARAM_INFO
	.align		4
.L_17:
        /*0038*/ 	.byte	0x04, 0x17
        /*003a*/ 	.short	(.L_19 - .L_18)
.L_18:
        /*003c*/ 	.word	0x00000000
        /*0040*/ 	.short	0x0004
        /*0042*/ 	.short	0x0020
        /*0044*/ 	.byte	0x00, 0xf4, 0x21, 0x00


	//----- nvinfo : EIATTR_KPARAM_INFO
	.align		4
.L_19:
        /*0048*/ 	.byte	0x04, 0x17
        /*004a*/ 	.short	(.L_21 - .L_20)
.L_20:
        /*004c*/ 	.word	0x00000000
        /*0050*/ 	.short	0x0003
        /*0052*/ 	.short	0x0018
        /*0054*/ 	.byte	0x00, 0xf4, 0x21, 0x00


	//----- nvinfo : EIATTR_KPARAM_INFO
	.align		4
.L_21:
        /*0058*/ 	.byte	0x04, 0x17
        /*005a*/ 	.short	(.L_23 - .L_22)
.L_22:
        /*005c*/ 	.word	0x00000000
        /*0060*/ 	.short	0x0002
        /*0062*/ 	.short	0x0010
        /*0064*/ 	.byte	0x00, 0xf4, 0x21, 0x00


	//----- nvinfo : EIATTR_KPARAM_INFO
	.align		4
.L_23:
        /*0068*/ 	.byte	0x04, 0x17
        /*006a*/ 	.short	(.L_25 - .L_24)
.L_24:
        /*006c*/ 	.word	0x00000000
        /*0070*/ 	.short	0x0001
        /*0072*/ 	.short	0x0008
        /*0074*/ 	.byte	0x00, 0xf4, 0x21, 0x00


	//----- nvinfo : EIATTR_KPARAM_INFO
	.align		4
.L_25:
        /*0078*/ 	.byte	0x04, 0x17
        /*007a*/ 	.short	(.L_27 - .L_26)
.L_26:
        /*007c*/ 	.word	0x00000000
        /*0080*/ 	.short	0x0000
        /*0082*/ 	.short	0x0000
        /*0084*/ 	.byte	0x00, 0xf4, 0x21, 0x00


	//----- nvinfo : EIATTR_SPARSE_MMA_MASK
	.align		4
.L_27:
        /*0088*/ 	.byte	0x03, 0x50
        /*008a*/ 	.short	0x0000


	//----- nvinfo : EIATTR_MAXREG_COUNT
	.align		4
        /*008c*/ 	.byte	0x03, 0x1b
        /*008e*/ 	.short	0x00ff


	//----- nvinfo : EIATTR_EXIT_INSTR_OFFSETS
	.align		4
        /*0090*/ 	.byte	0x04, 0x1c
        /*0092*/ 	.short	(.L_29 - .L_28)


	//   ....[0]....
.L_28:
        /*0094*/ 	.word	0x00000340


	//   ....[1]....
        /*0098*/ 	.word	0x00000360


	//----- nvinfo : EIATTR_REQNTID
	.align		4
.L_29:
        /*009c*/ 	.byte	0x04, 0x10
        /*009e*/ 	.short	(.L_31 - .L_30)
.L_30:
        /*00a0*/ 	.word	0x00000080
        /*00a4*/ 	.word	0x00000001
        /*00a8*/ 	.word	0x00000001


	//----- nvinfo : EIATTR_CBANK_PARAM_SIZE
	.align		4
.L_31:
        /*00ac*/ 	.byte	0x03, 0x19
        /*00ae*/ 	.short	0x003c


	//----- nvinfo : EIATTR_PARAM_CBANK
	.align		4
        /*00b0*/ 	.byte	0x04, 0x0a
        /*00b2*/ 	.short	(.L_33 - .L_32)
	.align		4
.L_32:
        /*00b4*/ 	.word	index@(.nv.constant0.triton_poi_fused__native_batch_norm_legit_no_training_convolution_relu_64)
        /*00b8*/ 	.short	0x0210
        /*00ba*/ 	.short	0x003c


	//----- nvinfo : EIATTR_SW_WAR
	.align		4
.L_33:
        /*00bc*/ 	.byte	0x04, 0x36
        /*00be*/ 	.short	(.L_35 - .L_34)
.L_34:
        /*00c0*/ 	.word	0x00000008
.L_35:


//--------------------- .nv.callgraph             --------------------------
	.section	.nv.callgraph,"",@"SHT_CUDA_CALLGRAPH"
	.align	4
	.sectionentsize	8
	.align		4
        /*0000*/ 	.word	0x00000000
	.align		4
        /*0004*/ 	.word	0xffffffff
	.align		4
        /*0008*/ 	.word	0x00000000
	.align		4
        /*000c*/ 	.word	0xfffffffe
	.align		4
        /*0010*/ 	.word	0x00000000
	.align		4
        /*0014*/ 	.word	0xfffffffd
	.align		4
        /*0018*/ 	.word	0x00000000
	.align		4
        /*001c*/ 	.word	0xfffffffc


//--------------------- .nv.constant4             --------------------------
	.section	.nv.constant4,"a",@progbits
	.align	8
	.align		8
.nv.constant4:
        /*0000*/ 	.dword	_$_str
	.align		8
        /*0008*/ 	.dword	_$_str_$_2


//--------------------- .text.triton_poi_fused__native_batch_norm_legit_no_training_convolution_relu_64 --------------------------
	.section	.text.triton_poi_fused__native_batch_norm_legit_no_training_convolution_relu_64,"ax",@progbits
	.align	128
        .global         triton_poi_fused__native_batch_norm_legit_no_training_convolution_relu_64
        .type           triton_poi_fused__native_batch_norm_legit_no_training_convolution_relu_64,@function
        .size           triton_poi_fused__native_batch_norm_legit_no_training_convolution_relu_64,(.L_x_1 - triton_poi_fused__native_batch_norm_legit_no_training_convolution_relu_64)
        .other          triton_poi_fused__native_batch_norm_legit_no_training_convolution_relu_64,@"STO_CUDA_ENTRY STV_DEFAULT"
triton_poi_fused__native_batch_norm_legit_no_training_convolution_relu_64:
.text.triton_poi_fused__native_batch_norm_legit_no_training_convolution_relu_64:
[----:B------:R-:W0:Y:S01]  /*0000*/  LDC R1, c[0x0][0x28] ;  /* 0x00000a00ff017b82 */ /* 0x000e220000000800 */
[----:B------:R-:W1:Y:S07]  /*0010*/  S2R R0, SR_TID.X ;  /* 0x0000000000007919 */ /* 0x000e6e0000002100 */
[----:B------:R-:W2:Y:S01]  /*0020*/  LDC.64 R12, c[0x0][0x228] ;  /* 0x00008a00ff0c7b82 */ /* 0x000ea20000000a00 */
[----:B------:R-:W-:Y:S01]  /*0030*/  CS2R R4, SRZ ;  /* 0x0000000000047805 */ /* 0x000fe2000001ff00 */
[----:B------:R-:W-:Y:S01]  /*0040*/  ULDC.64 UR4, c[0x0][0x208] ;  /* 0x0000820000047ab9 */ /* 0x000fe20000000a00 */
[----:B------:R-:W3:Y:S05]  /*0050*/  S2R R3, SR_CTAID.X ;  /* 0x0000000000037919 */ /* 0x000eea0000002500 */
[----:B------:R-:W4:Y:S08]  /*0060*/  LDC.64 R10, c[0x0][0x218] ;  /* 0x00008600ff0a7b82 */ /* 0x000f300000000a00 */
[----:B------:R-:W5:Y:S08]  /*0070*/  LDC.64 R14, c[0x0][0x220] ;  /* 0x00008800ff0e7b82 */ /* 0x000f700000000a00 */
[----:B------:R-:W5:Y:S01]  /*0080*/  LDC.64 R16, c[0x0][0x230] ;  /* 0x00008c00ff107b82 */ /* 0x000f620000000a00 */
[----:B-1----:R-:W-:-:S07]  /*0090*/  LOP3.LUT R0, R0, 0x7f, RZ, 0xc0, !PT ;  /* 0x0000007f00007812 */ /* 0x002fce00078ec0ff */
[----:B------:R-:W1:Y:S01]  /*00a0*/  LDC.64 R6, c[0x0][0x238] ;  /* 0x00008e00ff067b82 */ /* 0x000e620000000a00 */
[----:B---3--:R-:W-:-:S04]  /*00b0*/  LEA R0, R3, R0, 0x7 ;  /* 0x0000000003007211 */ /* 0x008fc800078e38ff */
[C---:B------:R-:W-:Y:S01]  /*00c0*/  ISETP.GE.AND P0, PT, R0.reuse, 0xa00, PT ;  /* 0x00000a000000780c */ /* 0x040fe20003f06270 */
[----:B------:R-:W-:-:S05]  /*00d0*/  IMAD.HI R2, R0, 0x66666667, RZ ;  /* 0x6666666700027827 */ /* 0x000fca00078e02ff */
[----:B------:R-:W-:-:S04]  /*00e0*/  SHF.R.U32.HI R3, RZ, 0x1f, R2 ;  /* 0x0000001fff037819 */ /* 0x000fc80000011602 */
[----:B------:R-:W-:-:S05]  /*00f0*/  LEA.HI.SX32 R3, R2, R3, 0x1a ;  /* 0x0000000302037211 */ /* 0x000fca00078fd2ff */
[----:B------:R-:W-:Y:S02]  /*0100*/  IMAD R19, R3, -0xa0, R0 ;  /* 0xffffff6003137824 */ /* 0x000fe400078e0200 */
[----:B------:R-:W3:Y:S02]  /*0110*/  LDC.64 R2, c[0x0][0x210] ;  /* 0x00008400ff027b82 */ /* 0x000ee40000000a00 */
[----:B--2---:R-:W-:-:S05]  /*0120*/  IMAD.WIDE R12, R19, 0x4, R12 ;  /* 0x00000004130c7825 */ /* 0x004fca00078e020c */
[----:B------:R5:W2:Y:S01]  /*0130*/  @!P0 LDG.E.EL R4, desc[UR4][R12.64] ;  /* 0x000000040c048981 */ /* 0x000aa2000c2e1900 */
[----:B------:R-:W-:Y:S01]  /*0140*/  CS2R R8, SRZ ;  /* 0x0000000000087805 */ /* 0x000fe2000001ff00 */
[----:B----4-:R-:W-:-:S05]  /*0150*/  IMAD.WIDE R10, R19, 0x4, R10 ;  /* 0x00000004130a7825 */ /* 0x010fca00078e020a */
[----:B------:R4:W2:Y:S01]  /*0160*/  @!P0 LDG.E.EL R8, desc[UR4][R10.64] ;  /* 0x000000040a088981 */ /* 0x0008a2000c2e1900 */
[----:B-----5:R-:W-:-:S04]  /*0170*/  IMAD.WIDE R12, R19, 0x4, R14 ;  /* 0x00000004130c7825 */ /* 0x020fc800078e020e */
[----:B---3--:R-:W-:Y:S01]  /*0180*/  IMAD.WIDE R2, R0, 0x4, R2 ;  /* 0x0000000400027825 */ /* 0x008fe200078e0202 */
[----:B------:R-:W3:Y:S04]  /*0190*/  @!P0 LDG.E.EL R9, desc[UR4][R12.64] ;  /* 0x000000040c098981 */ /* 0x000ee8000c2e1900 */
[----:B------:R-:W5:Y:S01]  /*01a0*/  @!P0 LDG.E R5, desc[UR4][R2.64] ;  /* 0x0000000402058981 */ /* 0x000f62000c1e1900 */
[----:B0-----:R-:W-:-:S04]  /*01b0*/  IMAD.WIDE R14, R19, 0x4, R16 ;  /* 0x00000004130e7825 */ /* 0x001fc800078e0210 */
[----:B-1----:R-:W-:Y:S01]  /*01c0*/  IMAD.WIDE R16, R19, 0x4, R6 ;  /* 0x0000000413107825 */ /* 0x002fe200078e0206 */
[----:B------:R-:W-:Y:S01]  /*01d0*/  CS2R R18, SRZ ;  /* 0x0000000000127805 */ /* 0x000fe2000001ff00 */
[----:B----4-:R-:W-:Y:S01]  /*01e0*/  HFMA2.MMA R11, -RZ, RZ, 1.625, 0 ;  /* 0x3e800000ff0b7435 */ /* 0x010fe200000001ff */
[----:B------:R-:W0:Y:S04]  /*01f0*/  LDC.64 R6, c[0x0][0x240] ;  /* 0x00009000ff067b82 */ /* 0x000e280000000a00 */
[----:B------:R-:W4:Y:S04]  /*0200*/  @!P0 LDG.E.EL R18, desc[UR4][R14.64] ;  /* 0x000000040e128981 */ /* 0x000f28000c2e1900 */
[----:B------:R-:W4:Y:S01]  /*0210*/  @!P0 LDG.E.EL R19, desc[UR4][R16.64] ;  /* 0x0000000410138981 */ /* 0x000f22000c2e1900 */
[----:B0-----:R-:W-:-:S04]  /*0220*/  IMAD.WIDE R6, R0, 0x4, R6 ;  /* 0x0000000400067825 */ /* 0x001fc800078e0206 */
[----:B--2---:R-:W-:-:S04]  /*0230*/  FADD R4, R4, 9.9999997473787516356e-06 ;  /* 0x3727c5ac04047421 */ /* 0x004fc80000000000 */
[----:B------:R-:W0:Y:S02]  /*0240*/  MUFU.SQRT R20, R4 ;  /* 0x0000000400147308 */ /* 0x000e240000002000 */
[C---:B0-----:R-:W-:Y:S02]  /*0250*/  FSETP.GT.AND P1, PT, R20.reuse, 8.50705917302346158658e+37, PT ;  /* 0x7e8000001400780b */ /* 0x041fe40003f24000 */
[----:B------:R-:W-:-:S11]  /*0260*/  FSETP.GEU.AND P2, PT, R20, 1.175494350822287508e-38, PT ;  /* 0x008000001400780b */ /* 0x000fd60003f4e000 */
[----:B------:R-:W-:-:S04]  /*0270*/  @P1 FMUL R20, R20, 0.25 ;  /* 0x3e80000014141820 */ /* 0x000fc80000400000 */
[----:B------:R-:W-:-:S06]  /*0280*/  @!P2 FMUL R20, R20, 16777216 ;  /* 0x4b8000001414a820 */ /* 0x000fcc0000400000 */
[----:B------:R-:W0:Y:S01]  /*0290*/  MUFU.RCP R20, R20 ;  /* 0x0000001400147308 */ /* 0x000e220000001000 */
[----:B------:R-:W-:Y:S01]  /*02a0*/  FSEL R11, R11, 1, P1 ;  /* 0x3f8000000b0b7808 */ /* 0x000fe20000800000 */
[----:B-----5:R-:W-:-:S04]  /*02b0*/  FADD R5, R8, R5 ;  /* 0x0000000508057221 */ /* 0x020fc80000000000 */
[----:B------:R-:W-:Y:S01]  /*02c0*/  @!P2 FMUL R11, R11, 16777216 ;  /* 0x4b8000000b0ba820 */ /* 0x000fe20000400000 */
[----:B---3--:R-:W-:-:S03]  /*02d0*/  FADD R9, R5, -R9 ;  /* 0x8000000905097221 */ /* 0x008fc60000000000 */
[----:B0-----:R-:W-:-:S04]  /*02e0*/  FMUL R4, R20, R11 ;  /* 0x0000000b14047220 */ /* 0x001fc80000400000 */
[----:B------:R-:W-:-:S04]  /*02f0*/  FMUL R4, R9, R4 ;  /* 0x0000000409047220 */ /* 0x000fc80000400000 */
[----:B----4-:R-:W-:Y:S01]  /*0300*/  FFMA R4, R4, R18, R19 ;  /* 0x0000001204047223 */ /* 0x010fe20000000013 */
[----:B------:R0:W-:Y:S04]  /*0310*/  @!P0 STG.E desc[UR4][R2.64], R5 ;  /* 0x0000000502008986 */ /* 0x0001e8000c101904 */
[----:B------:R-:W-:-:S04]  /*0320*/  FSETP.GEU.AND P1, PT, R4, RZ, PT ;  /* 0x000000ff0400720b */ /* 0x000fc80003f2e000 */
[----:B------:R-:W-:Y:S01]  /*0330*/  FSEL R9, R4, RZ, P1 ;  /* 0x000000ff04097208 */ /* 0x000fe20000800000 */
[----:B0-----:R-:W-:Y:S08]  /*0340*/  @P0 EXIT ;  /* 0x000000000000094d */ /* 0x001ff00003800000 */
[----:B------:R-:W-:Y:S01]  /*0350*/  STG.E desc[UR4][R6.64], R9 ;  /* 0x0000000906007986 */ /* 0x000fe2000c101904 */
[----:B------:R-:W-:Y:S05]  /*0360*/  EXIT ;  /* 0x000000000000794d */ /* 0x000fea0003800000 */
.L_x_0:
[----:B------:R-:W-:-:S00]  /*0370*/  BRA `(.L_x_0) ;  /* 0xfffffffc00fc7947 */ /* 0x000fc0000383ffff */
[----:B------:R-:W-:-:S00]  /*0380*/  NOP ;  /* 0x0000000000007918 */ /* 0x000fc00000000000 */
[----:B------:R-:W-:-:S00]  /*0390*/  NOP ;  /* 0x0000000000007918 */ /* 0x000fc00000000000 */
[----:B------:R-:W-:-:S00]  /*03a0*/  NOP ;  /* 0x0000000000007918 */ /* 0x000fc00000000000 */
[----:B------:R-:W-:-:S00]  /*03b0*/  NOP ;  /* 0x0000000000007918 */ /* 0x000fc00000000000 */
[----:B------:R-:W-:-:S00]  /*03c0*/  NOP ;  /* 0x0000000000007918 */ /* 0x000fc00000000000 */
[----:B------:R-:W-:-:S00]  /*03d0*/  NOP ;  /* 0x0000000000007918 */ /* 0x000fc00000000000 */
[----:B------:R-:W-:-:S00]  /*03e0*/  NOP ;  /* 0x0000000000007918 */ /* 0x000fc00000000000 */
[----:B------:R-:W-:-:S00]  /*03f0*/  NOP ;  /* 0x0000000000007918 */ /* 0x000fc00000000000 */
.L_x_1:


//--------------------- .nv.global.init           --------------------------
	.section	.nv.global.init,"aw",@progbits
.nv.global.init:
	.type		_$_str,@object
	.size		_$_str,(_$_str_$_2 - _$_str)
_$_str:
        /*0000*/ 	.byte	0x5f, 0x5f, 0x43, 0x55, 0x44, 0x41, 0x5f, 0x46, 0x54, 0x5a, 0x00
	.type		_$_str_$_2,@object
	.size		_$_str_$_2,(.L_1 - _$_str_$_2)
_$_str_$_2:
        /*000b*/ 	.byte	0x5f, 0x5f, 0x43, 0x55, 0x44, 0x41, 0x5f, 0x50, 0x52, 0x45, 0x43, 0x5f, 0x53, 0x51, 0x52, 0x54
        /*001b*/ 	.byte	0x00
.L_1:


//--------------------- .nv.constant0.triton_poi_fused__native_batch_norm_legit_no_training_convolution_relu_64 --------------------------
	.section	.nv.constant0.triton_poi_fused__native_batch_norm_legit_no_training_convolution_relu_64,"a",@progbits
	.sectionflags	@""
	.align	4
.nv.constant0.triton_poi_fused__native_batch_norm_legit_no_training_convolution_relu_64:
	.zero		588
